//
// Generated by NVIDIA NVVM Compiler
//
// Compiler Build ID: CL-36424714
// Cuda compilation tools, release 13.0, V13.0.88
// Based on NVVM 20.0.0
//

.version 9.0
.target sm_100
.address_size 64

	// .globl	_Z6VecAddPfS_S_

.visible .entry _Z6VecAddPfS_S_(
	.param .u64 .ptr .align 1 _Z6VecAddPfS_S__param_0,
	.param .u64 .ptr .align 1 _Z6VecAddPfS_S__param_1,
	.param .u64 .ptr .align 1 _Z6VecAddPfS_S__param_2
)
{
	.reg .pred 	%p<2>;
	.reg .b32 	%r<5>;
	.reg .b32 	%f<4>;
	.reg .b64 	%rd<11>;

	ld.param.u64 	%rd1, [_Z6VecAddPfS_S__param_0];
	ld.param.u64 	%rd2, [_Z6VecAddPfS_S__param_1];
	ld.param.u64 	%rd3, [_Z6VecAddPfS_S__param_2];
	mov.u32 	%r2, %ntid.x;
	mov.u32 	%r3, %ctaid.x;
	mov.u32 	%r4, %tid.x;
	mad.lo.s32 	%r1, %r2, %r3, %r4;
	setp.gt.s32 	%p1, %r1, 63;
	@%p1 bra 	$L__BB0_2;
	cvta.to.global.u64 	%rd4, %rd1;
	cvta.to.global.u64 	%rd5, %rd2;
	cvta.to.global.u64 	%rd6, %rd3;
	mul.wide.s32 	%rd7, %r1, 4;
	add.s64 	%rd8, %rd4, %rd7;
	ld.global.f32 	%f1, [%rd8];
	add.s64 	%rd9, %rd5, %rd7;
	ld.global.f32 	%f2, [%rd9];
	add.f32 	%f3, %f1, %f2;
	add.s64 	%rd10, %rd6, %rd7;
	st.global.f32 	[%rd10], %f3;
$L__BB0_2:
	ret;

}
	// .globl	_Z8PitchAddPfmii
.visible .entry _Z8PitchAddPfmii(
	.param .u64 .ptr .align 1 _Z8PitchAddPfmii_param_0,
	.param .u64 _Z8PitchAddPfmii_param_1,
	.param .u32 _Z8PitchAddPfmii_param_2,
	.param .u32 _Z8PitchAddPfmii_param_3
)
{


	ret;

}
	// .globl	_Z5D3Add14cudaPitchedPtriii
.visible .entry _Z5D3Add14cudaPitchedPtriii(
	.param .align 8 .b8 _Z5D3Add14cudaPitchedPtriii_param_0[32],
	.param .u32 _Z5D3Add14cudaPitchedPtriii_param_1,
	.param .u32 _Z5D3Add14cudaPitchedPtriii_param_2,
	.param .u32 _Z5D3Add14cudaPitchedPtriii_param_3
)
{


	ret;

}


// ===== COMPILED SASS (sm_100) =====

	.target	sm_100

	.elftype	@"ET_EXEC"


//--------------------- .note.nv.tkinfo           --------------------------
	.section	.note.nv.tkinfo,"",@"SHT_NOTE"
	.sectionflags	@"SHF_NOTE_NV_TKINFO"
	.tkinfo
        /*0018*/ 	.word	0x00000002
        /*0030*/ 	.string	""
        /*0030*/ 	.string	"ptxas"
        /*0030*/ 	.string	"Cuda compilation tools, release 13.0, V13.0.88"
        /*0030*/ 	.string	"Build cuda_13.0.r13.0/compiler.36424714_0"
        /*0030*/ 	.string	"-arch sm_100 -m 64 "



//--------------------- .note.nv.cuinfo           --------------------------
	.section	.note.nv.cuinfo,"",@"SHT_NOTE"
	.sectionflags	@"SHF_NOTE_NV_CUINFO"
        /*0018*/ 	.short	0x0002
        /*001a*/ 	.short	0x0064
        /*001c*/ 	.short	0x0082
	.zero		2


//--------------------- .nv.info                  --------------------------
	.section	.nv.info,"",@"SHT_CUDA_INFO"
	.align	4


	//----- nvinfo : EIATTR_REGCOUNT
	.align		4
        /*0000*/ 	.byte	0x04, 0x2f
        /*0002*/ 	.short	(.L_1 - .L_0)
	.align		4
.L_0:
        /*0004*/ 	.word	index@(_Z6VecAddPfS_S_)
        /*0008*/ 	.word	0x0000000c


	//----- nvinfo : EIATTR_FRAME_SIZE
	.align		4
.L_1:
        /*000c*/ 	.byte	0x04, 0x11
        /*000e*/ 	.short	(.L_3 - .L_2)
	.align		4
.L_2:
        /*0010*/ 	.word	index@(_Z6VecAddPfS_S_)
        /*0014*/ 	.word	0x00000000


	//----- nvinfo : EIATTR_REGCOUNT
	.align		4
.L_3:
        /*0018*/ 	.byte	0x04, 0x2f
        /*001a*/ 	.short	(.L_5 - .L_4)
	.align		4
.L_4:
        /*001c*/ 	.word	index@(_Z8PitchAddPfmii)
        /*0020*/ 	.word	0x00000004


	//----- nvinfo : EIATTR_FRAME_SIZE
	.align		4
.L_5:
        /*0024*/ 	.byte	0x04, 0x11
        /*0026*/ 	.short	(.L_7 - .L_6)
	.align		4
.L_6:
        /*0028*/ 	.word	index@(_Z8PitchAddPfmii)
        /*002c*/ 	.word	0x00000000


	//----- nvinfo : EIATTR_REGCOUNT
	.align		4
.L_7:
        /*0030*/ 	.byte	0x04, 0x2f
        /*0032*/ 	.short	(.L_9 - .L_8)
	.align		4
.L_8:
        /*0034*/ 	.word	index@(_Z5D3Add14cudaPitchedPtriii)
        /*0038*/ 	.word	0x00000004


	//----- nvinfo : EIATTR_FRAME_SIZE
	.align		4
.L_9:
        /*003c*/ 	.byte	0x04, 0x11
        /*003e*/ 	.short	(.L_11 - .L_10)
	.align		4
.L_10:
        /*0040*/ 	.word	index@(_Z5D3Add14cudaPitchedPtriii)
        /*0044*/ 	.word	0x00000000


	//----- nvinfo : EIATTR_MIN_STACK_SIZE
	.align		4
.L_11:
        /*0048*/ 	.byte	0x04, 0x12
        /*004a*/ 	.short	(.L_13 - .L_12)
	.align		4
.L_12:
        /*004c*/ 	.word	index@(_Z5D3Add14cudaPitchedPtriii)
        /*0050*/ 	.word	0x00000000


	//----- nvinfo : EIATTR_MIN_STACK_SIZE
	.align		4
.L_13:
        /*0054*/ 	.byte	0x04, 0x12
        /*0056*/ 	.short	(.L_15 - .L_14)
	.align		4
.L_14:
        /*0058*/ 	.word	index@(_Z8PitchAddPfmii)
        /*005c*/ 	.word	0x00000000


	//----- nvinfo : EIATTR_MIN_STACK_SIZE
	.align		4
.L_15:
        /*0060*/ 	.byte	0x04, 0x12
        /*0062*/ 	.short	(.L_17 - .L_16)
	.align		4
.L_16:
        /*0064*/ 	.word	index@(_Z6VecAddPfS_S_)
        /*0068*/ 	.word	0x00000000
.L_17:


//--------------------- .nv.compat                --------------------------
	.section	.nv.compat,"",@"SHT_CUDA_COMPAT_INFO"
	.align	4
        /*0000*/ 	.byte	0x02, 0x09, 0x00, 0x00, 0x02, 0x02, 0x01, 0x00, 0x02, 0x05, 0x05, 0x00, 0x03, 0x07, 0x01, 0x01
        /*0010*/ 	.byte	0x02, 0x03, 0x00, 0x00, 0x02, 0x06, 0x01, 0x00, 0x04, 0x0b, 0x08, 0x00, 0x09, 0x00, 0x00, 0x00
        /*0020*/ 	.byte	0x00, 0x00, 0x00, 0x00


//--------------------- .nv.info._Z5D3Add14cudaPitchedPtriii --------------------------
	.section	.nv.info._Z5D3Add14cudaPitchedPtriii,"",@"SHT_CUDA_INFO"
	.sectionflags	@""
	.align	4


	//----- nvinfo : EIATTR_CUDA_API_VERSION
	.align		4
        /*0000*/ 	.byte	0x04, 0x37
        /*0002*/ 	.short	(.L_19 - .L_18)
.L_18:
        /*0004*/ 	.word	0x00000082


	//----- nvinfo : EIATTR_KPARAM_INFO
	.align		4
.L_19:
        /*0008*/ 	.byte	0x04, 0x17
        /*000a*/ 	.short	(.L_21 - .L_20)
.L_20:
        /*000c*/ 	.word	0x00000000
        /*0010*/ 	.short	0x0003
        /*0012*/ 	.short	0x0028
        /*0014*/ 	.byte	0x00, 0xf0, 0x11, 0x00


	//----- nvinfo : EIATTR_KPARAM_INFO
	.align		4
.L_21:
        /*0018*/ 	.byte	0x04, 0x17
        /*001a*/ 	.short	(.L_23 - .L_22)
.L_22:
        /*001c*/ 	.word	0x00000000
        /*0020*/ 	.short	0x0002
        /*0022*/ 	.short	0x0024
        /*0024*/ 	.byte	0x00, 0xf0, 0x11, 0x00


	//----- nvinfo : EIATTR_KPARAM_INFO
	.align		4
.L_23:
        /*0028*/ 	.byte	0x04, 0x17
        /*002a*/ 	.short	(.L_25 - .L_24)
.L_24:
        /*002c*/ 	.word	0x00000000
        /*0030*/ 	.short	0x0001
        /*0032*/ 	.short	0x0020
        /*0034*/ 	.byte	0x00, 0xf0, 0x11, 0x00


	//----- nvinfo : EIATTR_KPARAM_INFO
	.align		4
.L_25:
        /*0038*/ 	.byte	0x04, 0x17
        /*003a*/ 	.short	(.L_27 - .L_26)
.L_26:
        /*003c*/ 	.word	0x00000000
        /*0040*/ 	.short	0x0000
        /*0042*/ 	.short	0x0000
        /*0044*/ 	.byte	0x00, 0xf0, 0x81, 0x00


	//----- nvinfo : EIATTR_SPARSE_MMA_MASK
	.align		4
.L_27:
        /*0048*/ 	.byte	0x03, 0x50
        /*004a*/ 	.short	0x0000


	//----- nvinfo : EIATTR_MAXREG_COUNT
	.align		4
        /*004c*/ 	.byte	0x03, 0x1b
        /*004e*/ 	.short	0x00ff


	//----- nvinfo : EIATTR_MERCURY_ISA_VERSION
	.align		4
        /*0050*/ 	.byte	0x03, 0x5f
        /*0052*/ 	.short	0x0101


	//----- nvinfo : EIATTR_VRC_CTA_INIT_COUNT
	.align		4
        /*0054*/ 	.byte	0x02, 0x4a
	.zero		1
	.zero		1


	//----- nvinfo : EIATTR_EXIT_INSTR_OFFSETS
	.align		4
        /*0058*/ 	.byte	0x04, 0x1c
        /*005a*/ 	.short	(.L_29 - .L_28)


	//   ....[0]....
.L_28:
        /*005c*/ 	.word	0x00000010


	//----- nvinfo : EIATTR_CBANK_PARAM_SIZE
	.align		4
.L_29:
        /*0060*/ 	.byte	0x03, 0x19
        /*0062*/ 	.short	0x002c


	//----- nvinfo : EIATTR_PARAM_CBANK
	.align		4
        /*0064*/ 	.byte	0x04, 0x0a
        /*0066*/ 	.short	(.L_31 - .L_30)
	.align		4
.L_30:
        /*0068*/ 	.word	index@(.nv.constant0._Z5D3Add14cudaPitchedPtriii)
        /*006c*/ 	.short	0x0380
        /*006e*/ 	.short	0x002c


	//----- nvinfo : EIATTR_SW_WAR
	.align		4
.L_31:
        /*0070*/ 	.byte	0x04, 0x36
        /*0072*/ 	.short	(.L_33 - .L_32)
.L_32:
        /*0074*/ 	.word	0x00000008
.L_33:


//--------------------- .nv.info._Z8PitchAddPfmii --------------------------
	.section	.nv.info._Z8PitchAddPfmii,"",@"SHT_CUDA_INFO"
	.sectionflags	@""
	.align	4


	//----- nvinfo : EIATTR_CUDA_API_VERSION
	.align		4
        /*0000*/ 	.byte	0x04, 0x37
        /*0002*/ 	.short	(.L_35 - .L_34)
.L_34:
        /*0004*/ 	.word	0x00000082


	//----- nvinfo : EIATTR_KPARAM_INFO
	.align		4
.L_35:
        /*0008*/ 	.byte	0x04, 0x17
        /*000a*/ 	.short	(.L_37 - .L_36)
.L_36:
        /*000c*/ 	.word	0x00000000
        /*0010*/ 	.short	0x0003
        /*0012*/ 	.short	0x0014
        /*0014*/ 	.byte	0x00, 0xf0, 0x11, 0x00


	//----- nvinfo : EIATTR_KPARAM_INFO
	.align		4
.L_37:
        /*0018*/ 	.byte	0x04, 0x17
        /*001a*/ 	.short	(.L_39 - .L_38)
.L_38:
        /*001c*/ 	.word	0x00000000
        /*0020*/ 	.short	0x0002
        /*0022*/ 	.short	0x0010
        /*0024*/ 	.byte	0x00, 0xf0, 0x11, 0x00


	//----- nvinfo : EIATTR_KPARAM_INFO
	.align		4
.L_39:
        /*0028*/ 	.byte	0x04, 0x17
        /*002a*/ 	.short	(.L_41 - .L_40)
.L_40:
        /*002c*/ 	.word	0x00000000
        /*0030*/ 	.short	0x0001
        /*0032*/ 	.short	0x0008
        /*0034*/ 	.byte	0x00, 0xf0, 0x21, 0x00


	//----- nvinfo : EIATTR_KPARAM_INFO
	.align		4
.L_41:
        /*0038*/ 	.byte	0x04, 0x17
        /*003a*/ 	.short	(.L_43 - .L_42)
.L_42:
        /*003c*/ 	.word	0x00000000
        /*0040*/ 	.short	0x0000
        /*0042*/ 	.short	0x0000
        /*0044*/ 	.byte	0x00, 0xf5, 0x21, 0x00


	//----- nvinfo : EIATTR_SPARSE_MMA_MASK
	.align		4
.L_43:
        /*0048*/ 	.byte	0x03, 0x50
        /*004a*/ 	.short	0x0000


	//----- nvinfo : EIATTR_MAXREG_COUNT
	.align		4
        /*004c*/ 	.byte	0x03, 0x1b
        /*004e*/ 	.short	0x00ff


	//----- nvinfo : EIATTR_MERCURY_ISA_VERSION
	.align		4
        /*0050*/ 	.byte	0x03, 0x5f
        /*0052*/ 	.short	0x0101


	//----- nvinfo : EIATTR_VRC_CTA_INIT_COUNT
	.align		4
        /*0054*/ 	.byte	0x02, 0x4a
	.zero		1
	.zero		1


	//----- nvinfo : EIATTR_EXIT_INSTR_OFFSETS
	.align		4
        /*0058*/ 	.byte	0x04, 0x1c
        /*005a*/ 	.short	(.L_45 - .L_44)


	//   ....[0]....
.L_44:
        /*005c*/ 	.word	0x00000010


	//----- nvinfo : EIATTR_CBANK_PARAM_SIZE
	.align		4
.L_45:
        /*0060*/ 	.byte	0x03, 0x19
        /*0062*/ 	.short	0x0018


	//----- nvinfo : EIATTR_PARAM_CBANK
	.align		4
        /*0064*/ 	.byte	0x04, 0x0a
        /*0066*/ 	.short	(.L_47 - .L_46)
	.align		4
.L_46:
        /*0068*/ 	.word	index@(.nv.constant0._Z8PitchAddPfmii)
        /*006c*/ 	.short	0x0380
        /*006e*/ 	.short	0x0018


	//----- nvinfo : EIATTR_SW_WAR
	.align		4
.L_47:
        /*0070*/ 	.byte	0x04, 0x36
        /*0072*/ 	.short	(.L_49 - .L_48)
.L_48:
        /*0074*/ 	.word	0x00000008
.L_49:


//--------------------- .nv.info._Z6VecAddPfS_S_  --------------------------
	.section	.nv.info._Z6VecAddPfS_S_,"",@"SHT_CUDA_INFO"
	.sectionflags	@""
	.align	4


	//----- nvinfo : EIATTR_CUDA_API_VERSION
	.align		4
        /*0000*/ 	.byte	0x04, 0x37
        /*0002*/ 	.short	(.L_51 - .L_50)
.L_50:
        /*0004*/ 	.word	0x00000082


	//----- nvinfo : EIATTR_KPARAM_INFO
	.align		4
.L_51:
        /*0008*/ 	.byte	0x04, 0x17
        /*000a*/ 	.short	(.L_53 - .L_52)
.L_52:
        /*000c*/ 	.word	0x00000000
        /*0010*/ 	.short	0x0002
        /*0012*/ 	.short	0x0010
        /*0014*/ 	.byte	0x00, 0xf5, 0x21, 0x00


	//----- nvinfo : EIATTR_KPARAM_INFO
	.align		4
.L_53:
        /*0018*/ 	.byte	0x04, 0x17
        /*001a*/ 	.short	(.L_55 - .L_54)
.L_54:
        /*001c*/ 	.word	0x00000000
        /*0020*/ 	.short	0x0001
        /*0022*/ 	.short	0x0008
        /*0024*/ 	.byte	0x00, 0xf5, 0x21, 0x00


	//----- nvinfo : EIATTR_KPARAM_INFO
	.align		4
.L_55:
        /*0028*/ 	.byte	0x04, 0x17
        /*002a*/ 	.short	(.L_57 - .L_56)
.L_56:
        /*002c*/ 	.word	0x00000000
        /*0030*/ 	.short	0x0000
        /*0032*/ 	.short	0x0000
        /*0034*/ 	.byte	0x00, 0xf5, 0x21, 0x00


	//----- nvinfo : EIATTR_SPARSE_MMA_MASK
	.align		4
.L_57:
        /*0038*/ 	.byte	0x03, 0x50
        /*003a*/ 	.short	0x0000


	//----- nvinfo : EIATTR_MAXREG_COUNT
	.align		4
        /*003c*/ 	.byte	0x03, 0x1b
        /*003e*/ 	.short	0x00ff


	//----- nvinfo : EIATTR_MERCURY_ISA_VERSION
	.align		4
        /*0040*/ 	.byte	0x03, 0x5f
        /*0042*/ 	.short	0x0101


	//----- nvinfo : EIATTR_VRC_CTA_INIT_COUNT
	.align		4
        /*0044*/ 	.byte	0x02, 0x4a
	.zero		1
	.zero		1


	//----- nvinfo : EIATTR_EXIT_INSTR_OFFSETS
	.align		4
        /*0048*/ 	.byte	0x04, 0x1c
        /*004a*/ 	.short	(.L_59 - .L_58)


	//   ....[0]....
.L_58:
        /*004c*/ 	.word	0x00000060


	//   ....[1]....
        /*0050*/ 	.word	0x00000120


	//----- nvinfo : EIATTR_CBANK_PARAM_SIZE
	.align		4
.L_59:
        /*0054*/ 	.byte	0x03, 0x19
        /*0056*/ 	.short	0x0018


	//----- nvinfo : EIATTR_PARAM_CBANK
	.align		4
        /*0058*/ 	.byte	0x04, 0x0a
        /*005a*/ 	.short	(.L_61 - .L_60)
	.align		4
.L_60:
        /*005c*/ 	.word	index@(.nv.constant0._Z6VecAddPfS_S_)
        /*0060*/ 	.short	0x0380
        /*0062*/ 	.short	0x0018


	//----- nvinfo : EIATTR_SW_WAR
	.align		4
.L_61:
        /*0064*/ 	.byte	0x04, 0x36
        /*0066*/ 	.short	(.L_63 - .L_62)
.L_62:
        /*0068*/ 	.word	0x00000008
.L_63:


//--------------------- .nv.callgraph             --------------------------
	.section	.nv.callgraph,"",@"SHT_CUDA_CALLGRAPH"
	.align	4
	.sectionentsize	8
	.align		4
        /*0000*/ 	.word	0x00000000
	.align		4
        /*0004*/ 	.word	0xffffffff
	.align		4
        /*0008*/ 	.word	0x00000000
	.align		4
        /*000c*/ 	.word	0xfffffffe
	.align		4
        /*0010*/ 	.word	0x00000000
	.align		4
        /*0014*/ 	.word	0xfffffffd
	.align		4
        /*0018*/ 	.word	0x00000000
	.align		4
        /*001c*/ 	.word	0xfffffffc


//--------------------- .text._Z5D3Add14cudaPitchedPtriii --------------------------
	.section	.text._Z5D3Add14cudaPitchedPtriii,"ax",@progbits
	.align	128
        .global         _Z5D3Add14cudaPitchedPtriii
        .type           _Z5D3Add14cudaPitchedPtriii,@function
        .size           _Z5D3Add14cudaPitchedPtriii,(.L_x_3 - _Z5D3Add14cudaPitchedPtriii)
        .other          _Z5D3Add14cudaPitchedPtriii,@"STO_CUDA_ENTRY STV_DEFAULT"
_Z5D3Add14cudaPitchedPtriii:
.text._Z5D3Add14cudaPitchedPtriii:
[----:B------:R-:W-:Y:S01]  /*0000*/  LDC R1, c[0x0][0x37c] ;  /* 0x0000df00ff017b82 */ /* 0x000fe20000000800 */
[----:B------:R-:W-:Y:S05]  /*0010*/  EXIT ;  /* 0x000000000000794d */ /* 0x000fea0003800000 */
.L_x_0:
[----:B------:R-:W-:-:S00]  /*0020*/  BRA `(.L_x_0) ;  /* 0xfffffffc00fc7947 */ /* 0x000fc0000383ffff */
[----:B------:R-:W-:-:S00]  /*0030*/  NOP ;  /* 0x0000000000007918 */ /* 0x000fc00000000000 */
        /* <DEDUP_REMOVED lines=12> */
.L_x_3:


//--------------------- .text._Z8PitchAddPfmii    --------------------------
	.section	.text._Z8PitchAddPfmii,"ax",@progbits
	.align	128
        .global         _Z8PitchAddPfmii
        .type           _Z8PitchAddPfmii,@function
        .size           _Z8PitchAddPfmii,(.L_x_4 - _Z8PitchAddPfmii)
        .other          _Z8PitchAddPfmii,@"STO_CUDA_ENTRY STV_DEFAULT"
_Z8PitchAddPfmii:
.text._Z8PitchAddPfmii:
[----:B------:R-:W-:Y:S01]  /*0000*/  LDC R1, c[0x0][0x37c] ;  /* 0x0000df00ff017b82 */ /* 0x000fe20000000800 */
[----:B------:R-:W-:Y:S05]  /*0010*/  EXIT ;  /* 0x000000000000794d */ /* 0x000fea0003800000 */
.L_x_1:
        /* <DEDUP_REMOVED lines=14> */
.L_x_4:


//--------------------- .text._Z6VecAddPfS_S_     --------------------------
	.section	.text._Z6VecAddPfS_S_,"ax",@progbits
	.align	128
        .global         _Z6VecAddPfS_S_
        .type           _Z6VecAddPfS_S_,@function
        .size           _Z6VecAddPfS_S_,(.L_x_5 - _Z6VecAddPfS_S_)
        .other          _Z6VecAddPfS_S_,@"STO_CUDA_ENTRY STV_DEFAULT"
_Z6VecAddPfS_S_:
.text._Z6VecAddPfS_S_:
[----:B------:R-:W-:Y:S01]  /*0000*/  LDC R1, c[0x0][0x37c] ;  /* 0x0000df00ff017b82 */ /* 0x000fe20000000800 */
[----:B------:R-:W0:Y:S01]  /*0010*/  S2R R9, SR_CTAID.X ;  /* 0x0000000000097919 */ /* 0x000e220000002500 */
[----:B------:R-:W0:Y:S01]  /*0020*/  LDCU UR4, c[0x0][0x360] ;  /* 0x00006c00ff0477ac */ /* 0x000e220008000800 */
[----:B------:R-:W0:Y:S02]  /*0030*/  S2R R0, SR_TID.X ;  /* 0x0000000000007919 */ /* 0x000e240000002100 */
[----:B0-----:R-:W-:-:S05]  /*0040*/  IMAD R9, R9, UR4, R0 ;  /* 0x0000000409097c24 */ /* 0x001fca000f8e0200 */
[----:B------:R-:W-:-:S13]  /*0050*/  ISETP.GT.AND P0, PT, R9, 0x3f, PT ;  /* 0x0000003f0900780c */ /* 0x000fda0003f04270 */
[----:B------:R-:W-:Y:S05]  /*0060*/  @P0 EXIT ;  /* 0x000000000000094d */ /* 0x000fea0003800000 */
[----:B------:R-:W0:Y:S01]  /*0070*/  LDC.64 R2, c[0x0][0x380] ;  /* 0x0000e000ff027b82 */ /* 0x000e220000000a00 */
[----:B------:R-:W1:Y:S07]  /*0080*/  LDCU.64 UR4, c[0x0][0x358] ;  /* 0x00006b00ff0477ac */ /* 0x000e6e0008000a00 */
[----:B------:R-:W2:Y:S08]  /*0090*/  LDC.64 R4, c[0x0][0x388] ;  /* 0x0000e200ff047b82 */ /* 0x000eb00000000a00 */
[----:B------:R-:W3:Y:S01]  /*00a0*/  LDC.64 R6, c[0x0][0x390] ;  /* 0x0000e400ff067b82 */ /* 0x000ee20000000a00 */
[----:B0-----:R-:W-:-:S06]  /*00b0*/  IMAD.WIDE R2, R9, 0x4, R2 ;  /* 0x0000000409027825 */ /* 0x001fcc00078e0202 */
[----:B-1----:R-:W4:Y:S01]  /*00c0*/  LDG.E R2, desc[UR4][R2.64] ;  /* 0x0000000402027981 */ /* 0x002f22000c1e1900 */
[----:B--2---:R-:W-:-:S06]  /*00d0*/  IMAD.WIDE R4, R9, 0x4, R4 ;  /* 0x0000000409047825 */ /* 0x004fcc00078e0204 */
[----:B------:R-:W4:Y:S01]  /*00e0*/  LDG.E R5, desc[UR4][R4.64] ;  /* 0x0000000404057981 */ /* 0x000f22000c1e1900 */
[----:B---3--:R-:W-:-:S04]  /*00f0*/  IMAD.WIDE R6, R9, 0x4, R6 ;  /* 0x0000000409067825 */ /* 0x008fc800078e0206 */
[----:B----4-:R-:W-:-:S05]  /*0100*/  FADD R9, R2, R5 ;  /* 0x0000000502097221 */ /* 0x010fca0000000000 */
[----:B------:R-:W-:Y:S01]  /*0110*/  STG.E desc[UR4][R6.64], R9 ;  /* 0x0000000906007986 */ /* 0x000fe2000c101904 */
[----:B------:R-:W-:Y:S05]  /*0120*/  EXIT ;  /* 0x000000000000794d */ /* 0x000fea0003800000 */
.L_x_2:
        /* <DEDUP_REMOVED lines=13> */
.L_x_5:


//--------------------- .nv.shared.reserved.0     --------------------------
	.section	.nv.shared.reserved.0,"aw",@nobits
	.weak		__nv_reservedSMEM_offset_0_alias
	.size		__nv_reservedSMEM_offset_0_alias, 0, 64
	.other		__nv_reservedSMEM_offset_0_alias,@"STO_CUDA_RESERVED_SHARED STV_DEFAULT"
__nv_reservedSMEM_offset_0_alias:
	.zero		0
	.zero		64


//--------------------- .nv.constant0._Z5D3Add14cudaPitchedPtriii --------------------------
	.section	.nv.constant0._Z5D3Add14cudaPitchedPtriii,"a",@progbits
	.sectionflags	@""
	.align	4
.nv.constant0._Z5D3Add14cudaPitchedPtriii:
	.zero		940


//--------------------- .nv.constant0._Z8PitchAddPfmii --------------------------
	.section	.nv.constant0._Z8PitchAddPfmii,"a",@progbits
	.sectionflags	@""
	.align	4
.nv.constant0._Z8PitchAddPfmii:
	.zero		920


//--------------------- .nv.constant0._Z6VecAddPfS_S_ --------------------------
	.section	.nv.constant0._Z6VecAddPfS_S_,"a",@progbits
	.sectionflags	@""
	.align	4
.nv.constant0._Z6VecAddPfS_S_:
	.zero		920


//--------------------- SYMBOLS --------------------------

	.type		.nv.reservedSmem.offset0,@object
	.size		.nv.reservedSmem.offset0,0x4
